//
// Generated by NVIDIA NVVM Compiler
//
// Compiler Build ID: CL-36424714
// Cuda compilation tools, release 13.0, V13.0.88
// Based on NVVM 20.0.0
//

.version 9.0
.target sm_100
.address_size 64

	// .globl	_Z15mat_mult_kernelIdEvPT_S1_S1_iii

.visible .entry _Z15mat_mult_kernelIdEvPT_S1_S1_iii(
	.param .u64 .ptr .align 1 _Z15mat_mult_kernelIdEvPT_S1_S1_iii_param_0,
	.param .u64 .ptr .align 1 _Z15mat_mult_kernelIdEvPT_S1_S1_iii_param_1,
	.param .u64 .ptr .align 1 _Z15mat_mult_kernelIdEvPT_S1_S1_iii_param_2,
	.param .u32 _Z15mat_mult_kernelIdEvPT_S1_S1_iii_param_3,
	.param .u32 _Z15mat_mult_kernelIdEvPT_S1_S1_iii_param_4,
	.param .u32 _Z15mat_mult_kernelIdEvPT_S1_S1_iii_param_5
)
{
	.reg .pred 	%p<13>;
	.reg .b32 	%r<41>;
	.reg .b64 	%rd<53>;
	.reg .b64 	%fd<68>;

	ld.param.u64 	%rd7, [_Z15mat_mult_kernelIdEvPT_S1_S1_iii_param_0];
	ld.param.u64 	%rd8, [_Z15mat_mult_kernelIdEvPT_S1_S1_iii_param_1];
	ld.param.u64 	%rd6, [_Z15mat_mult_kernelIdEvPT_S1_S1_iii_param_2];
	ld.param.u32 	%r20, [_Z15mat_mult_kernelIdEvPT_S1_S1_iii_param_3];
	ld.param.u32 	%r18, [_Z15mat_mult_kernelIdEvPT_S1_S1_iii_param_4];
	ld.param.u32 	%r19, [_Z15mat_mult_kernelIdEvPT_S1_S1_iii_param_5];
	cvta.to.global.u64 	%rd1, %rd8;
	cvta.to.global.u64 	%rd2, %rd7;
	mov.u32 	%r21, %ctaid.y;
	mov.u32 	%r22, %ntid.y;
	mov.u32 	%r23, %tid.y;
	mad.lo.s32 	%r1, %r21, %r22, %r23;
	mov.u32 	%r24, %ctaid.x;
	mov.u32 	%r25, %ntid.x;
	mov.u32 	%r26, %tid.x;
	mad.lo.s32 	%r2, %r24, %r25, %r26;
	setp.ge.s32 	%p1, %r1, %r20;
	setp.ge.s32 	%p2, %r2, %r19;
	or.pred  	%p3, %p1, %p2;
	@%p3 bra 	$L__BB0_14;
	setp.lt.s32 	%p4, %r18, 1;
	mov.f64 	%fd67, 0d0000000000000000;
	@%p4 bra 	$L__BB0_13;
	mul.lo.s32 	%r3, %r18, %r1;
	and.b32  	%r4, %r18, 7;
	setp.lt.u32 	%p5, %r18, 8;
	mov.f64 	%fd67, 0d0000000000000000;
	mov.b32 	%r39, 0;
	@%p5 bra 	$L__BB0_5;
	and.b32  	%r39, %r18, 2147483640;
	neg.s32 	%r37, %r39;
	shl.b32 	%r7, %r19, 3;
	mul.wide.u32 	%rd9, %r3, 8;
	add.s64 	%rd10, %rd9, %rd2;
	add.s64 	%rd52, %rd10, 32;
	mov.f64 	%fd67, 0d0000000000000000;
	mul.wide.s32 	%rd13, %r19, 8;
	mov.u32 	%r36, %r2;
$L__BB0_4:
	.pragma "nounroll";
	ld.global.f64 	%fd17, [%rd52+-32];
	mul.wide.s32 	%rd11, %r36, 8;
	add.s64 	%rd12, %rd1, %rd11;
	ld.global.f64 	%fd18, [%rd12];
	fma.rn.f64 	%fd19, %fd17, %fd18, %fd67;
	ld.global.f64 	%fd20, [%rd52+-24];
	add.s64 	%rd14, %rd12, %rd13;
	ld.global.f64 	%fd21, [%rd14];
	fma.rn.f64 	%fd22, %fd20, %fd21, %fd19;
	ld.global.f64 	%fd23, [%rd52+-16];
	add.s64 	%rd15, %rd14, %rd13;
	ld.global.f64 	%fd24, [%rd15];
	fma.rn.f64 	%fd25, %fd23, %fd24, %fd22;
	ld.global.f64 	%fd26, [%rd52+-8];
	add.s64 	%rd16, %rd15, %rd13;
	ld.global.f64 	%fd27, [%rd16];
	fma.rn.f64 	%fd28, %fd26, %fd27, %fd25;
	ld.global.f64 	%fd29, [%rd52];
	add.s64 	%rd17, %rd16, %rd13;
	ld.global.f64 	%fd30, [%rd17];
	fma.rn.f64 	%fd31, %fd29, %fd30, %fd28;
	ld.global.f64 	%fd32, [%rd52+8];
	add.s64 	%rd18, %rd17, %rd13;
	ld.global.f64 	%fd33, [%rd18];
	fma.rn.f64 	%fd34, %fd32, %fd33, %fd31;
	ld.global.f64 	%fd35, [%rd52+16];
	add.s64 	%rd19, %rd18, %rd13;
	ld.global.f64 	%fd36, [%rd19];
	fma.rn.f64 	%fd37, %fd35, %fd36, %fd34;
	ld.global.f64 	%fd38, [%rd52+24];
	add.s64 	%rd20, %rd19, %rd13;
	ld.global.f64 	%fd39, [%rd20];
	fma.rn.f64 	%fd67, %fd38, %fd39, %fd37;
	add.s32 	%r37, %r37, 8;
	add.s32 	%r36, %r36, %r7;
	add.s64 	%rd52, %rd52, 64;
	setp.ne.s32 	%p6, %r37, 0;
	@%p6 bra 	$L__BB0_4;
$L__BB0_5:
	setp.eq.s32 	%p7, %r4, 0;
	@%p7 bra 	$L__BB0_13;
	and.b32  	%r13, %r18, 3;
	setp.lt.u32 	%p8, %r4, 4;
	@%p8 bra 	$L__BB0_8;
	add.s32 	%r28, %r39, %r3;
	mul.wide.u32 	%rd21, %r28, 8;
	add.s64 	%rd22, %rd2, %rd21;
	ld.global.f64 	%fd41, [%rd22];
	mad.lo.s32 	%r29, %r39, %r19, %r2;
	mul.wide.s32 	%rd23, %r29, 8;
	add.s64 	%rd24, %rd1, %rd23;
	ld.global.f64 	%fd42, [%rd24];
	fma.rn.f64 	%fd43, %fd41, %fd42, %fd67;
	cvt.u64.u32 	%rd25, %r3;
	cvt.u64.u32 	%rd26, %r39;
	add.s64 	%rd27, %rd26, %rd25;
	shl.b64 	%rd28, %rd27, 3;
	add.s64 	%rd29, %rd2, %rd28;
	ld.global.f64 	%fd44, [%rd29+8];
	mul.wide.s32 	%rd30, %r19, 8;
	add.s64 	%rd31, %rd24, %rd30;
	ld.global.f64 	%fd45, [%rd31];
	fma.rn.f64 	%fd46, %fd44, %fd45, %fd43;
	ld.global.f64 	%fd47, [%rd29+16];
	add.s64 	%rd32, %rd31, %rd30;
	ld.global.f64 	%fd48, [%rd32];
	fma.rn.f64 	%fd49, %fd47, %fd48, %fd46;
	ld.global.f64 	%fd50, [%rd29+24];
	add.s64 	%rd33, %rd32, %rd30;
	ld.global.f64 	%fd51, [%rd33];
	fma.rn.f64 	%fd67, %fd50, %fd51, %fd49;
	add.s32 	%r39, %r39, 4;
$L__BB0_8:
	setp.eq.s32 	%p9, %r13, 0;
	@%p9 bra 	$L__BB0_13;
	setp.eq.s32 	%p10, %r13, 1;
	@%p10 bra 	$L__BB0_11;
	add.s32 	%r30, %r39, %r3;
	mul.wide.u32 	%rd34, %r30, 8;
	add.s64 	%rd35, %rd2, %rd34;
	ld.global.f64 	%fd53, [%rd35];
	mad.lo.s32 	%r31, %r39, %r19, %r2;
	mul.wide.s32 	%rd36, %r31, 8;
	add.s64 	%rd37, %rd1, %rd36;
	ld.global.f64 	%fd54, [%rd37];
	fma.rn.f64 	%fd55, %fd53, %fd54, %fd67;
	cvt.u64.u32 	%rd38, %r3;
	cvt.u64.u32 	%rd39, %r39;
	add.s64 	%rd40, %rd39, %rd38;
	shl.b64 	%rd41, %rd40, 3;
	add.s64 	%rd42, %rd2, %rd41;
	ld.global.f64 	%fd56, [%rd42+8];
	mul.wide.s32 	%rd43, %r19, 8;
	add.s64 	%rd44, %rd37, %rd43;
	ld.global.f64 	%fd57, [%rd44];
	fma.rn.f64 	%fd67, %fd56, %fd57, %fd55;
	add.s32 	%r39, %r39, 2;
$L__BB0_11:
	and.b32  	%r32, %r18, 1;
	setp.eq.b32 	%p11, %r32, 1;
	not.pred 	%p12, %p11;
	@%p12 bra 	$L__BB0_13;
	add.s32 	%r33, %r39, %r3;
	mul.wide.u32 	%rd45, %r33, 8;
	add.s64 	%rd46, %rd2, %rd45;
	ld.global.f64 	%fd58, [%rd46];
	mad.lo.s32 	%r34, %r39, %r19, %r2;
	mul.wide.s32 	%rd47, %r34, 8;
	add.s64 	%rd48, %rd1, %rd47;
	ld.global.f64 	%fd59, [%rd48];
	fma.rn.f64 	%fd67, %fd58, %fd59, %fd67;
$L__BB0_13:
	mad.lo.s32 	%r35, %r19, %r1, %r2;
	cvta.to.global.u64 	%rd49, %rd6;
	mul.wide.s32 	%rd50, %r35, 8;
	add.s64 	%rd51, %rd49, %rd50;
	st.global.f64 	[%rd51], %fd67;
$L__BB0_14:
	ret;

}


// ===== COMPILED SASS (sm_100) =====

	.target	sm_100

	.elftype	@"ET_EXEC"


//--------------------- .note.nv.tkinfo           --------------------------
	.section	.note.nv.tkinfo,"",@"SHT_NOTE"
	.sectionflags	@"SHF_NOTE_NV_TKINFO"
	.tkinfo
        /*0018*/ 	.word	0x00000002
        /*0030*/ 	.string	""
        /*0030*/ 	.string	"ptxas"
        /*0030*/ 	.string	"Cuda compilation tools, release 13.0, V13.0.88"
        /*0030*/ 	.string	"Build cuda_13.0.r13.0/compiler.36424714_0"
        /*0030*/ 	.string	"-arch sm_100 -m 64 "



//--------------------- .note.nv.cuinfo           --------------------------
	.section	.note.nv.cuinfo,"",@"SHT_NOTE"
	.sectionflags	@"SHF_NOTE_NV_CUINFO"
        /*0018*/ 	.short	0x0002
        /*001a*/ 	.short	0x0064
        /*001c*/ 	.short	0x0082
	.zero		2


//--------------------- .nv.info                  --------------------------
	.section	.nv.info,"",@"SHT_CUDA_INFO"
	.align	4


	//----- nvinfo : EIATTR_REGCOUNT
	.align		4
        /*0000*/ 	.byte	0x04, 0x2f
        /*0002*/ 	.short	(.L_1 - .L_0)
	.align		4
.L_0:
        /*0004*/ 	.word	index@(_Z15mat_mult_kernelIdEvPT_S1_S1_iii)
        /*0008*/ 	.word	0x00000020


	//----- nvinfo : EIATTR_FRAME_SIZE
	.align		4
.L_1:
        /*000c*/ 	.byte	0x04, 0x11
        /*000e*/ 	.short	(.L_3 - .L_2)
	.align		4
.L_2:
        /*0010*/ 	.word	index@(_Z15mat_mult_kernelIdEvPT_S1_S1_iii)
        /*0014*/ 	.word	0x00000000


	//----- nvinfo : EIATTR_MIN_STACK_SIZE
	.align		4
.L_3:
        /*0018*/ 	.byte	0x04, 0x12
        /*001a*/ 	.short	(.L_5 - .L_4)
	.align		4
.L_4:
        /*001c*/ 	.word	index@(_Z15mat_mult_kernelIdEvPT_S1_S1_iii)
        /*0020*/ 	.word	0x00000000
.L_5:


//--------------------- .nv.compat                --------------------------
	.section	.nv.compat,"",@"SHT_CUDA_COMPAT_INFO"
	.align	4
        /*0000*/ 	.byte	0x02, 0x09, 0x00, 0x00, 0x02, 0x02, 0x01, 0x00, 0x02, 0x05, 0x05, 0x00, 0x03, 0x07, 0x01, 0x01
        /*0010*/ 	.byte	0x02, 0x03, 0x00, 0x00, 0x02, 0x06, 0x01, 0x00, 0x04, 0x0b, 0x08, 0x00, 0x01, 0x00, 0x00, 0x00
        /*0020*/ 	.byte	0x00, 0x00, 0x00, 0x00


//--------------------- .nv.info._Z15mat_mult_kernelIdEvPT_S1_S1_iii --------------------------
	.section	.nv.info._Z15mat_mult_kernelIdEvPT_S1_S1_iii,"",@"SHT_CUDA_INFO"
	.sectionflags	@""
	.align	4


	//----- nvinfo : EIATTR_CUDA_API_VERSION
	.align		4
        /*0000*/ 	.byte	0x04, 0x37
        /*0002*/ 	.short	(.L_7 - .L_6)
.L_6:
        /*0004*/ 	.word	0x00000082


	//----- nvinfo : EIATTR_KPARAM_INFO
	.align		4
.L_7:
        /*0008*/ 	.byte	0x04, 0x17
        /*000a*/ 	.short	(.L_9 - .L_8)
.L_8:
        /*000c*/ 	.word	0x00000000
        /*0010*/ 	.short	0x0005
        /*0012*/ 	.short	0x0020
        /*0014*/ 	.byte	0x00, 0xf0, 0x11, 0x00


	//----- nvinfo : EIATTR_KPARAM_INFO
	.align		4
.L_9:
        /*0018*/ 	.byte	0x04, 0x17
        /*001a*/ 	.short	(.L_11 - .L_10)
.L_10:
        /*001c*/ 	.word	0x00000000
        /*0020*/ 	.short	0x0004
        /*0022*/ 	.short	0x001c
        /*0024*/ 	.byte	0x00, 0xf0, 0x11, 0x00


	//----- nvinfo : EIATTR_KPARAM_INFO
	.align		4
.L_11:
        /*0028*/ 	.byte	0x04, 0x17
        /*002a*/ 	.short	(.L_13 - .L_12)
.L_12:
        /*002c*/ 	.word	0x00000000
        /*0030*/ 	.short	0x0003
        /*0032*/ 	.short	0x0018
        /*0034*/ 	.byte	0x00, 0xf0, 0x11, 0x00


	//----- nvinfo : EIATTR_KPARAM_INFO
	.align		4
.L_13:
        /*0038*/ 	.byte	0x04, 0x17
        /*003a*/ 	.short	(.L_15 - .L_14)
.L_14:
        /*003c*/ 	.word	0x00000000
        /*0040*/ 	.short	0x0002
        /*0042*/ 	.short	0x0010
        /*0044*/ 	.byte	0x00, 0xf5, 0x21, 0x00


	//----- nvinfo : EIATTR_KPARAM_INFO
	.align		4
.L_15:
        /*0048*/ 	.byte	0x04, 0x17
        /*004a*/ 	.short	(.L_17 - .L_16)
.L_16:
        /*004c*/ 	.word	0x00000000
        /*0050*/ 	.short	0x0001
        /*0052*/ 	.short	0x0008
        /*0054*/ 	.byte	0x00, 0xf5, 0x21, 0x00


	//----- nvinfo : EIATTR_KPARAM_INFO
	.align		4
.L_17:
        /*0058*/ 	.byte	0x04, 0x17
        /*005a*/ 	.short	(.L_19 - .L_18)
.L_18:
        /*005c*/ 	.word	0x00000000
        /*0060*/ 	.short	0x0000
        /*0062*/ 	.short	0x0000
        /*0064*/ 	.byte	0x00, 0xf5, 0x21, 0x00


	//----- nvinfo : EIATTR_SPARSE_MMA_MASK
	.align		4
.L_19:
        /*0068*/ 	.byte	0x03, 0x50
        /*006a*/ 	.short	0x0000


	//----- nvinfo : EIATTR_MAXREG_COUNT
	.align		4
        /*006c*/ 	.byte	0x03, 0x1b
        /*006e*/ 	.short	0x00ff


	//----- nvinfo : EIATTR_MERCURY_ISA_VERSION
	.align		4
        /*0070*/ 	.byte	0x03, 0x5f
        /*0072*/ 	.short	0x0101


	//----- nvinfo : EIATTR_VRC_CTA_INIT_COUNT
	.align		4
        /*0074*/ 	.byte	0x02, 0x4a
	.zero		1
	.zero		1


	//----- nvinfo : EIATTR_EXIT_INSTR_OFFSETS
	.align		4
        /*0078*/ 	.byte	0x04, 0x1c
        /*007a*/ 	.short	(.L_21 - .L_20)


	//   ....[0]....
.L_20:
        /*007c*/ 	.word	0x000000d0


	//   ....[1]....
        /*0080*/ 	.word	0x000008f0


	//----- nvinfo : EIATTR_CBANK_PARAM_SIZE
	.align		4
.L_21:
        /*0084*/ 	.byte	0x03, 0x19
        /*0086*/ 	.short	0x0024


	//----- nvinfo : EIATTR_PARAM_CBANK
	.align		4
        /*0088*/ 	.byte	0x04, 0x0a
        /*008a*/ 	.short	(.L_23 - .L_22)
	.align		4
.L_22:
        /*008c*/ 	.word	index@(.nv.constant0._Z15mat_mult_kernelIdEvPT_S1_S1_iii)
        /*0090*/ 	.short	0x0380
        /*0092*/ 	.short	0x0024


	//----- nvinfo : EIATTR_SW_WAR
	.align		4
.L_23:
        /*0094*/ 	.byte	0x04, 0x36
        /*0096*/ 	.short	(.L_25 - .L_24)
.L_24:
        /*0098*/ 	.word	0x00000008
.L_25:


//--------------------- .nv.callgraph             --------------------------
	.section	.nv.callgraph,"",@"SHT_CUDA_CALLGRAPH"
	.align	4
	.sectionentsize	8
	.align		4
        /*0000*/ 	.word	0x00000000
	.align		4
        /*0004*/ 	.word	0xffffffff
	.align		4
        /*0008*/ 	.word	0x00000000
	.align		4
        /*000c*/ 	.word	0xfffffffe
	.align		4
        /*0010*/ 	.word	0x00000000
	.align		4
        /*0014*/ 	.word	0xfffffffd
	.align		4
        /*0018*/ 	.word	0x00000000
	.align		4
        /*001c*/ 	.word	0xfffffffc


//--------------------- .text._Z15mat_mult_kernelIdEvPT_S1_S1_iii --------------------------
	.section	.text._Z15mat_mult_kernelIdEvPT_S1_S1_iii,"ax",@progbits
	.align	128
        .global         _Z15mat_mult_kernelIdEvPT_S1_S1_iii
        .type           _Z15mat_mult_kernelIdEvPT_S1_S1_iii,@function
        .size           _Z15mat_mult_kernelIdEvPT_S1_S1_iii,(.L_x_5 - _Z15mat_mult_kernelIdEvPT_S1_S1_iii)
        .other          _Z15mat_mult_kernelIdEvPT_S1_S1_iii,@"STO_CUDA_ENTRY STV_DEFAULT"
_Z15mat_mult_kernelIdEvPT_S1_S1_iii:
.text._Z15mat_mult_kernelIdEvPT_S1_S1_iii:
[----:B------:R-:W-:Y:S01]  /*0000*/  LDC R1, c[0x0][0x37c] ;  /* 0x0000df00ff017b82 */ /* 0x000fe20000000800 */
[----:B------:R-:W0:Y:S07]  /*0010*/  S2R R4, SR_TID.X ;  /* 0x0000000000047919 */ /* 0x000e2e0000002100 */
[----:B------:R-:W1:Y:S01]  /*0020*/  LDC R2, c[0x0][0x364] ;  /* 0x0000d900ff027b82 */ /* 0x000e620000000800 */
[----:B------:R-:W2:Y:S01]  /*0030*/  LDCU UR6, c[0x0][0x398] ;  /* 0x00007300ff0677ac */ /* 0x000ea20008000800 */
[----:B------:R-:W1:Y:S06]  /*0040*/  S2R R5, SR_TID.Y ;  /* 0x0000000000057919 */ /* 0x000e6c0000002200 */
[----:B------:R-:W0:Y:S08]  /*0050*/  S2UR UR5, SR_CTAID.X ;  /* 0x00000000000579c3 */ /* 0x000e300000002500 */
[----:B------:R-:W0:Y:S08]  /*0060*/  LDC R3, c[0x0][0x360] ;  /* 0x0000d800ff037b82 */ /* 0x000e300000000800 */
[----:B------:R-:W1:Y:S08]  /*0070*/  S2UR UR4, SR_CTAID.Y ;  /* 0x00000000000479c3 */ /* 0x000e700000002600 */
[----:B------:R-:W3:Y:S01]  /*0080*/  LDC R0, c[0x0][0x3a0] ;  /* 0x0000e800ff007b82 */ /* 0x000ee20000000800 */
[----:B0-----:R-:W-:-:S02]  /*0090*/  IMAD R3, R3, UR5, R4 ;  /* 0x0000000503037c24 */ /* 0x001fc4000f8e0204 */
[----:B-1----:R-:W-:-:S03]  /*00a0*/  IMAD R2, R2, UR4, R5 ;  /* 0x0000000402027c24 */ /* 0x002fc6000f8e0205 */
[----:B---3--:R-:W-:-:S04]  /*00b0*/  ISETP.GE.AND P0, PT, R3, R0, PT ;  /* 0x000000000300720c */ /* 0x008fc80003f06270 */
[----:B--2---:R-:W-:-:S13]  /*00c0*/  ISETP.GE.OR P0, PT, R2, UR6, P0 ;  /* 0x0000000602007c0c */ /* 0x004fda0008706670 */
[----:B------:R-:W-:Y:S05]  /*00d0*/  @P0 EXIT ;  /* 0x000000000000094d */ /* 0x000fea0003800000 */
[----:B------:R-:W0:Y:S01]  /*00e0*/  LDC R5, c[0x0][0x39c] ;  /* 0x0000e700ff057b82 */ /* 0x000e220000000800 */
[----:B------:R-:W1:Y:S01]  /*00f0*/  LDCU.64 UR4, c[0x0][0x358] ;  /* 0x00006b00ff0477ac */ /* 0x000e620008000a00 */
[----:B------:R-:W-:Y:S02]  /*0100*/  CS2R R18, SRZ ;  /* 0x0000000000127805 */ /* 0x000fe4000001ff00 */
[----:B0-----:R-:W-:-:S13]  /*0110*/  ISETP.GE.AND P0, PT, R5, 0x1, PT ;  /* 0x000000010500780c */ /* 0x001fda0003f06270 */
[----:B-1----:R-:W-:Y:S05]  /*0120*/  @!P0 BRA `(.L_x_0) ;  /* 0x0000000400e08947 */ /* 0x002fea0003800000 */
[C---:B------:R-:W-:Y:S01]  /*0130*/  ISETP.GE.U32.AND P1, PT, R5.reuse, 0x8, PT ;  /* 0x000000080500780c */ /* 0x040fe20003f26070 */
[----:B------:R-:W-:Y:S01]  /*0140*/  HFMA2 R7, -RZ, RZ, 0, 0 ;  /* 0x00000000ff077431 */ /* 0x000fe200000001ff */
[----:B------:R-:W-:Y:S01]  /*0150*/  LOP3.LUT R4, R5, 0x7, RZ, 0xc0, !PT ;  /* 0x0000000705047812 */ /* 0x000fe200078ec0ff */
[----:B------:R-:W-:Y:S01]  /*0160*/  IMAD R6, R2, R5, RZ ;  /* 0x0000000502067224 */ /* 0x000fe200078e02ff */
[----:B------:R-:W-:Y:S02]  /*0170*/  CS2R R18, SRZ ;  /* 0x0000000000127805 */ /* 0x000fe4000001ff00 */
[----:B------:R-:W-:-:S07]  /*0180*/  ISETP.NE.AND P0, PT, R4, RZ, PT ;  /* 0x000000ff0400720c */ /* 0x000fce0003f05270 */
[----:B------:R-:W-:Y:S06]  /*0190*/  @!P1 BRA `(.L_x_1) ;  /* 0x0000000000c49947 */ /* 0x000fec0003800000 */
[----:B------:R-:W0:Y:S01]  /*01a0*/  LDC.64 R8, c[0x0][0x380] ;  /* 0x0000e000ff087b82 */ /* 0x000e220000000a00 */
[----:B------:R-:W-:Y:S01]  /*01b0*/  LOP3.LUT R7, R5, 0x7ffffff8, RZ, 0xc0, !PT ;  /* 0x7ffffff805077812 */ /* 0x000fe200078ec0ff */
[----:B------:R-:W-:Y:S01]  /*01c0*/  IMAD.MOV.U32 R27, RZ, RZ, R3 ;  /* 0x000000ffff1b7224 */ /* 0x000fe200078e0003 */
[----:B------:R-:W-:-:S03]  /*01d0*/  CS2R R18, SRZ ;  /* 0x0000000000127805 */ /* 0x000fc6000001ff00 */
[----:B------:R-:W-:Y:S02]  /*01e0*/  IMAD.MOV R26, RZ, RZ, -R7 ;  /* 0x000000ffff1a7224 */ /* 0x000fe400078e0a07 */
[----:B0-----:R-:W-:-:S03]  /*01f0*/  IMAD.WIDE.U32 R8, R6, 0x8, R8 ;  /* 0x0000000806087825 */ /* 0x001fc600078e0008 */
[----:B------:R-:W-:-:S04]  /*0200*/  IADD3 R10, P1, PT, R8, 0x20, RZ ;  /* 0x00000020080a7810 */ /* 0x000fc80007f3e0ff */
[----:B------:R-:W-:-:S09]  /*0210*/  IADD3.X R11, PT, PT, RZ, R9, RZ, P1, !PT ;  /* 0x00000009ff0b7210 */ /* 0x000fd20000ffe4ff */
.L_x_2:
[----:B------:R-:W0:Y:S01]  /*0220*/  LDC.64 R22, c[0x0][0x388] ;  /* 0x0000e200ff167b82 */ /* 0x000e220000000a00 */
[----:B------:R-:W-:Y:S01]  /*0230*/  MOV R8, R10 ;  /* 0x0000000a00087202 */ /* 0x000fe20000000f00 */
[----:B------:R-:W-:-:S05]  /*0240*/  IMAD.MOV.U32 R9, RZ, RZ, R11 ;  /* 0x000000ffff097224 */ /* 0x000fca00078e000b */
[----:B------:R-:W2:Y:S04]  /*0250*/  LDG.E.64 R14, desc[UR4][R8.64+-0x20] ;  /* 0xffffe004080e7981 */ /* 0x000ea8000c1e1b00 */
[----:B------:R-:W3:Y:S01]  /*0260*/  LDG.E.64 R10, desc[UR4][R8.64+-0x18] ;  /* 0xffffe804080a7981 */ /* 0x000ee2000c1e1b00 */
[----:B0-----:R-:W-:-:S05]  /*0270*/  IMAD.WIDE R22, R27, 0x8, R22 ;  /* 0x000000081b167825 */ /* 0x001fca00078e0216 */
[----:B------:R-:W2:Y:S01]  /*0280*/  LDG.E.64 R12, desc[UR4][R22.64] ;  /* 0x00000004160c7981 */ /* 0x000ea2000c1e1b00 */
[----:B------:R-:W-:-:S05]  /*0290*/  IMAD.WIDE R28, R0, 0x8, R22 ;  /* 0x00000008001c7825 */ /* 0x000fca00078e0216 */
[----:B------:R-:W3:Y:S01]  /*02a0*/  LDG.E.64 R16, desc[UR4][R28.64] ;  /* 0x000000041c107981 */ /* 0x000ee2000c1e1b00 */
[C---:B------:R-:W-:Y:S01]  /*02b0*/  IMAD.WIDE R24, R0.reuse, 0x8, R28 ;  /* 0x0000000800187825 */ /* 0x040fe200078e021c */
[----:B--2---:R-:W-:Y:S02]  /*02c0*/  DFMA R18, R14, R12, R18 ;  /* 0x0000000c0e12722b */ /* 0x004fe40000000012 */
[----:B------:R-:W2:Y:S04]  /*02d0*/  LDG.E.64 R14, desc[UR4][R8.64+-0x10] ;  /* 0xfffff004080e7981 */ /* 0x000ea8000c1e1b00 */
[----:B------:R-:W2:Y:S01]  /*02e0*/  LDG.E.64 R12, desc[UR4][R24.64] ;  /* 0x00000004180c7981 */ /* 0x000ea2000c1e1b00 */
[----:B------:R-:W-:Y:S01]  /*02f0*/  IMAD.WIDE R20, R0, 0x8, R24 ;  /* 0x0000000800147825 */ /* 0x000fe200078e0218 */
[----:B---3--:R-:W-:-:S02]  /*0300*/  DFMA R16, R10, R16, R18 ;  /* 0x000000100a10722b */ /* 0x008fc40000000012 */
[----:B------:R-:W3:Y:S04]  /*0310*/  LDG.E.64 R10, desc[UR4][R8.64+-0x8] ;  /* 0xfffff804080a7981 */ /* 0x000ee8000c1e1b00 */
        /* <DEDUP_REMOVED lines=9> */
[----:B------:R-:W-:-:S03]  /*03b0*/  IMAD.WIDE R24, R0, 0x8, R28 ;  /* 0x0000000800187825 */ /* 0x000fc600078e021c */
[----:B------:R-:W4:Y:S01]  /*03c0*/  LDG.E.64 R22, desc[UR4][R8.64+0x18] ;  /* 0x0000180408167981 */ /* 0x000f22000c1e1b00 */
[----:B------:R-:W-:-:S06]  /*03d0*/  IMAD.WIDE R20, R0, 0x8, R24 ;  /* 0x0000000800147825 */ /* 0x000fcc00078e0218 */
[----:B------:R-:W4:Y:S01]  /*03e0*/  LDG.E.64 R20, desc[UR4][R20.64] ;  /* 0x0000000414147981 */ /* 0x000f22000c1e1b00 */
[----:B--2---:R-:W-:-:S03]  /*03f0*/  DFMA R14, R16, R14, R18 ;  /* 0x0000000e100e722b */ /* 0x004fc60000000012 */
[----:B------:R-:W2:Y:S04]  /*0400*/  LDG.E.64 R16, desc[UR4][R8.64+0x10] ;  /* 0x0000100408107981 */ /* 0x000ea8000c1e1b00 */
[----:B------:R-:W2:Y:S01]  /*0410*/  LDG.E.64 R18, desc[UR4][R24.64] ;  /* 0x0000000418127981 */ /* 0x000ea2000c1e1b00 */
[----:B------:R-:W-:Y:S01]  /*0420*/  IADD3 R26, PT, PT, R26, 0x8, RZ ;  /* 0x000000081a1a7810 */ /* 0x000fe20007ffe0ff */
[----:B---3--:R-:W-:-:S03]  /*0430*/  DFMA R10, R10, R12, R14 ;  /* 0x0000000c0a0a722b */ /* 0x008fc6000000000e */
[----:B------:R-:W-:Y:S02]  /*0440*/  ISETP.NE.AND P1, PT, R26, RZ, PT ;  /* 0x000000ff1a00720c */ /* 0x000fe40003f25270 */
[----:B------:R-:W-:-:S03]  /*0450*/  LEA R27, R0, R27, 0x3 ;  /* 0x0000001b001b7211 */ /* 0x000fc600078e18ff */
[----:B--2---:R-:W-:Y:S01]  /*0460*/  DFMA R18, R16, R18, R10 ;  /* 0x000000121012722b */ /* 0x004fe2000000000a */
[----:B------:R-:W-:-:S07]  /*0470*/  IADD3 R10, P2, PT, R8, 0x40, RZ ;  /* 0x00000040080a7810 */ /* 0x000fce0007f5e0ff */
[----:B----4-:R-:W-:Y:S01]  /*0480*/  DFMA R18, R22, R20, R18 ;  /* 0x000000141612722b */ /* 0x010fe20000000012 */
[----:B------:R-:W-:Y:S01]  /*0490*/  IMAD.X R11, RZ, RZ, R9, P2 ;  /* 0x000000ffff0b7224 */ /* 0x000fe200010e0609 */
[----:B------:R-:W-:Y:S09]  /*04a0*/  @P1 BRA `(.L_x_2) ;  /* 0xfffffffc005c1947 */ /* 0x000ff2000383ffff */
.L_x_1:
[----:B------:R-:W-:Y:S05]  /*04b0*/  @!P0 BRA `(.L_x_0) ;  /* 0x0000000000fc8947 */ /* 0x000fea0003800000 */
[----:B------:R-:W-:Y:S02]  /*04c0*/  ISETP.GE.U32.AND P1, PT, R4, 0x4, PT ;  /* 0x000000040400780c */ /* 0x000fe40003f26070 */
[----:B------:R-:W-:-:S04]  /*04d0*/  LOP3.LUT R26, R5, 0x3, RZ, 0xc0, !PT ;  /* 0x00000003051a7812 */ /* 0x000fc800078ec0ff */
[----:B------:R-:W-:-:S07]  /*04e0*/  ISETP.NE.AND P0, PT, R26, RZ, PT ;  /* 0x000000ff1a00720c */ /* 0x000fce0003f05270 */
[----:B------:R-:W-:Y:S06]  /*04f0*/  @!P1 BRA `(.L_x_3) ;  /* 0x00000000006c9947 */ /* 0x000fec0003800000 */
[----:B------:R-:W0:Y:S01]  /*0500*/  LDC.64 R24, c[0x0][0x380] ;  /* 0x0000e000ff187b82 */ /* 0x000e220000000a00 */
[----:B------:R-:W1:Y:S01]  /*0510*/  LDCU.64 UR6, c[0x0][0x380] ;  /* 0x00007000ff0677ac */ /* 0x000e620008000a00 */
[C---:B------:R-:W-:Y:S01]  /*0520*/  IMAD.IADD R9, R6.reuse, 0x1, R7 ;  /* 0x0000000106097824 */ /* 0x040fe200078e0207 */
[----:B------:R-:W-:Y:S01]  /*0530*/  IADD3 R4, P1, PT, R6, R7, RZ ;  /* 0x0000000706047210 */ /* 0x000fe20007f3e0ff */
[----:B------:R-:W-:-:S04]  /*0540*/  IMAD R13, R7, R0, R3 ;  /* 0x00000000070d7224 */ /* 0x000fc800078e0203 */
[----:B------:R-:W2:Y:S01]  /*0550*/  LDC.64 R10, c[0x0][0x388] ;  /* 0x0000e200ff0a7b82 */ /* 0x000ea20000000a00 */
[----:B0-----:R-:W-:-:S06]  /*0560*/  IMAD.WIDE.U32 R24, R9, 0x8, R24 ;  /* 0x0000000809187825 */ /* 0x001fcc00078e0018 */
[----:B------:R-:W3:Y:S01]  /*0570*/  LDG.E.64 R24, desc[UR4][R24.64] ;  /* 0x0000000418187981 */ /* 0x000ee2000c1e1b00 */
[----:B--2---:R-:W-:Y:S01]  /*0580*/  IMAD.WIDE R10, R13, 0x8, R10 ;  /* 0x000000080d0a7825 */ /* 0x004fe200078e020a */
[----:B------:R-:W-:Y:S02]  /*0590*/  IADD3.X R13, PT, PT, RZ, RZ, RZ, P1, !PT ;  /* 0x000000ffff0d7210 */ /* 0x000fe40000ffe4ff */
[----:B-1----:R-:W-:Y:S02]  /*05a0*/  LEA R28, P1, R4, UR6, 0x3 ;  /* 0x00000006041c7c11 */ /* 0x002fe4000f8218ff */
[----:B------:R-:W3:Y:S01]  /*05b0*/  LDG.E.64 R8, desc[UR4][R10.64] ;  /* 0x000000040a087981 */ /* 0x000ee2000c1e1b00 */
[----:B------:R-:W-:Y:S01]  /*05c0*/  IMAD.WIDE R14, R0, 0x8, R10 ;  /* 0x00000008000e7825 */ /* 0x000fe200078e020a */
[----:B------:R-:W-:-:S05]  /*05d0*/  LEA.HI.X R29, R4, UR7, R13, 0x3, P1 ;  /* 0x00000007041d7c11 */ /* 0x000fca00088f1c0d */
[----:B------:R-:W2:Y:S01]  /*05e0*/  LDG.E.64 R12, desc[UR4][R28.64+0x8] ;  /* 0x000008041c0c7981 */ /* 0x000ea2000c1e1b00 */
[----:B------:R-:W-:-:S03]  /*05f0*/  IMAD.WIDE R20, R0, 0x8, R14 ;  /* 0x0000000800147825 */ /* 0x000fc600078e020e */
[----:B------:R-:W2:Y:S04]  /*0600*/  LDG.E.64 R10, desc[UR4][R14.64] ;  /* 0x000000040e0a7981 */ /* 0x000ea8000c1e1b00 */
[----:B------:R-:W4:Y:S01]  /*0610*/  LDG.E.64 R16, desc[UR4][R20.64] ;  /* 0x0000000414107981 */ /* 0x000f22000c1e1b00 */
[----:B------:R-:W-:-:S03]  /*0620*/  IMAD.WIDE R22, R0, 0x8, R20 ;  /* 0x0000000800167825 */ /* 0x000fc600078e0214 */
[----:B------:R-:W4:Y:S04]  /*0630*/  LDG.E.64 R14, desc[UR4][R28.64+0x10] ;  /* 0x000010041c0e7981 */ /* 0x000f28000c1e1b00 */
[----:B------:R-:W5:Y:S04]  /*0640*/  LDG.E.64 R20, desc[UR4][R28.64+0x18] ;  /* 0x000018041c147981 */ /* 0x000f68000c1e1b00 */
[----:B------:R-:W5:Y:S01]  /*0650*/  LDG.E.64 R22, desc[UR4][R22.64] ;  /* 0x0000000416167981 */ /* 0x000f62000c1e1b00 */
[----:B------:R-:W-:Y:S01]  /*0660*/  VIADD R7, R7, 0x4 ;  /* 0x0000000407077836 */ /* 0x000fe20000000000 */
[----:B---3--:R-:W-:-:S08]  /*0670*/  DFMA R8, R24, R8, R18 ;  /* 0x000000081808722b */ /* 0x008fd00000000012 */
[----:B--2---:R-:W-:-:S08]  /*0680*/  DFMA R8, R12, R10, R8 ;  /* 0x0000000a0c08722b */ /* 0x004fd00000000008 */
[----:B----4-:R-:W-:-:S08]  /*0690*/  DFMA R8, R14, R16, R8 ;  /* 0x000000100e08722b */ /* 0x010fd00000000008 */
[----:B-----5:R-:W-:-:S11]  /*06a0*/  DFMA R18, R20, R22, R8 ;  /* 0x000000161412722b */ /* 0x020fd60000000008 */
.L_x_3:
[----:B------:R-:W-:Y:S05]  /*06b0*/  @!P0 BRA `(.L_x_0) ;  /* 0x00000000007c8947 */ /* 0x000fea0003800000 */
[----:B------:R-:W-:Y:S01]  /*06c0*/  ISETP.NE.AND P1, PT, R26, 0x1, PT ;  /* 0x000000011a00780c */ /* 0x000fe20003f25270 */
[----:B------:R-:W0:Y:S01]  /*06d0*/  LDC.64 R10, c[0x0][0x380] ;  /* 0x0000e000ff0a7b82 */ /* 0x000e220000000a00 */
[----:B------:R-:W-:-:S04]  /*06e0*/  LOP3.LUT R14, R5, 0x1, RZ, 0xc0, !PT ;  /* 0x00000001050e7812 */ /* 0x000fc800078ec0ff */
[----:B------:R-:W-:-:S03]  /*06f0*/  ISETP.NE.U32.AND P0, PT, R14, 0x1, PT ;  /* 0x000000010e00780c */ /* 0x000fc60003f05070 */
[----:B------:R-:W1:Y:S04]  /*0700*/  LDC.64 R20, c[0x0][0x388] ;  /* 0x0000e200ff147b82 */ /* 0x000e680000000a00 */
[CC--:B------:R-:W-:Y:S01]  /*0710*/  @P1 IADD3 R15, PT, PT, R6.reuse, R7.reuse, RZ ;  /* 0x00000007060f1210 */ /* 0x0c0fe20007ffe0ff */
[C---:B------:R-:W-:Y:S01]  /*0720*/  @P1 IMAD R17, R7.reuse, R0, R3 ;  /* 0x0000000007111224 */ /* 0x040fe200078e0203 */
[----:B------:R-:W-:Y:S01]  /*0730*/  @P1 IADD3 R16, P2, PT, R6, R7, RZ ;  /* 0x0000000706101210 */ /* 0x000fe20007f5e0ff */
[----:B------:R-:W-:Y:S01]  /*0740*/  @P1 VIADD R7, R7, 0x2 ;  /* 0x0000000207071836 */ /* 0x000fe20000000000 */
[----:B------:R-:W2:Y:S08]  /*0750*/  @P1 LDC.64 R8, c[0x0][0x380] ;  /* 0x0000e000ff081b82 */ /* 0x000eb00000000a00 */
[----:B------:R-:W3:Y:S01]  /*0760*/  LDC.64 R12, c[0x0][0x380] ;  /* 0x0000e000ff0c7b82 */ /* 0x000ee20000000a00 */
[----:B0-----:R-:W-:-:S06]  /*0770*/  @P1 IMAD.WIDE.U32 R14, R15, 0x8, R10 ;  /* 0x000000080f0e1825 */ /* 0x001fcc00078e000a */
[----:B------:R-:W4:Y:S01]  /*0780*/  @P1 LDG.E.64 R14, desc[UR4][R14.64] ;  /* 0x000000040e0e1981 */ /* 0x000f22000c1e1b00 */
[----:B------:R-:W0:Y:S01]  /*0790*/  LDC.64 R4, c[0x0][0x388] ;  /* 0x0000e200ff047b82 */ /* 0x000e220000000a00 */
[----:B-1----:R-:W-:Y:S01]  /*07a0*/  @P1 IMAD.WIDE R20, R17, 0x8, R20 ;  /* 0x0000000811141825 */ /* 0x002fe200078e0214 */
[----:B------:R-:W-:-:S04]  /*07b0*/  @P1 IADD3.X R17, PT, PT, RZ, RZ, RZ, P2, !PT ;  /* 0x000000ffff111210 */ /* 0x000fc800017fe4ff */
[----:B------:R-:W4:Y:S01]  /*07c0*/  @P1 LDG.E.64 R10, desc[UR4][R20.64] ;  /* 0x00000004140a1981 */ /* 0x000f22000c1e1b00 */
[----:B--2---:R-:W-:Y:S01]  /*07d0*/  @P1 LEA R8, P2, R16, R8, 0x3 ;  /* 0x0000000810081211 */ /* 0x004fe200078418ff */
[----:B------:R-:W-:-:S03]  /*07e0*/  @P1 IMAD.WIDE R22, R0, 0x8, R20 ;  /* 0x0000000800161825 */ /* 0x000fc600078e0214 */
[----:B------:R-:W-:Y:S01]  /*07f0*/  @P1 LEA.HI.X R9, R16, R9, R17, 0x3, P2 ;  /* 0x0000000910091211 */ /* 0x000fe200010f1c11 */
[----:B------:R-:W-:Y:S01]  /*0800*/  @!P0 IMAD R25, R7, R0, R3 ;  /* 0x0000000007198224 */ /* 0x000fe200078e0203 */
[----:B------:R-:W-:Y:S02]  /*0810*/  @!P0 IADD3 R17, PT, PT, R6, R7, RZ ;  /* 0x0000000706118210 */ /* 0x000fe40007ffe0ff */
[----:B------:R-:W2:Y:S04]  /*0820*/  @P1 LDG.E.64 R6, desc[UR4][R22.64] ;  /* 0x0000000416061981 */ /* 0x000ea8000c1e1b00 */
[----:B------:R-:W2:Y:S01]  /*0830*/  @P1 LDG.E.64 R8, desc[UR4][R8.64+0x8] ;  /* 0x0000080408081981 */ /* 0x000ea2000c1e1b00 */
[----:B---3--:R-:W-:-:S04]  /*0840*/  @!P0 IMAD.WIDE.U32 R12, R17, 0x8, R12 ;  /* 0x00000008110c8825 */ /* 0x008fc800078e000c */
[----:B0-----:R-:W-:Y:S02]  /*0850*/  @!P0 IMAD.WIDE R4, R25, 0x8, R4 ;  /* 0x0000000819048825 */ /* 0x001fe400078e0204 */
[----:B------:R-:W3:Y:S04]  /*0860*/  @!P0 LDG.E.64 R12, desc[UR4][R12.64] ;  /* 0x000000040c0c8981 */ /* 0x000ee8000c1e1b00 */
[----:B------:R-:W3:Y:S01]  /*0870*/  @!P0 LDG.E.64 R4, desc[UR4][R4.64] ;  /* 0x0000000404048981 */ /* 0x000ee2000c1e1b00 */
[----:B----4-:R-:W-:-:S08]  /*0880*/  @P1 DFMA R10, R14, R10, R18 ;  /* 0x0000000a0e0a122b */ /* 0x010fd00000000012 */
[----:B--2---:R-:W-:-:S08]  /*0890*/  @P1 DFMA R18, R8, R6, R10 ;  /* 0x000000060812122b */ /* 0x004fd0000000000a */
[----:B---3--:R-:W-:-:S11]  /*08a0*/  @!P0 DFMA R18, R12, R4, R18 ;  /* 0x000000040c12822b */ /* 0x008fd60000000012 */
.L_x_0:
[----:B------:R-:W0:Y:S01]  /*08b0*/  LDC.64 R4, c[0x0][0x390] ;  /* 0x0000e400ff047b82 */ /* 0x000e220000000a00 */
[----:B------:R-:W-:-:S04]  /*08c0*/  IMAD R3, R2, R0, R3 ;  /* 0x0000000002037224 */ /* 0x000fc800078e0203 */
[----:B0-----:R-:W-:-:S05]  /*08d0*/  IMAD.WIDE R2, R3, 0x8, R4 ;  /* 0x0000000803027825 */ /* 0x001fca00078e0204 */
[----:B------:R-:W-:Y:S01]  /*08e0*/  STG.E.64 desc[UR4][R2.64], R18 ;  /* 0x0000001202007986 */ /* 0x000fe2000c101b04 */
[----:B------:R-:W-:Y:S05]  /*08f0*/  EXIT ;  /* 0x000000000000794d */ /* 0x000fea0003800000 */
.L_x_4:
[----:B------:R-:W-:-:S00]  /*0900*/  BRA `(.L_x_4) ;  /* 0xfffffffc00fc7947 */ /* 0x000fc0000383ffff */
[----:B------:R-:W-:-:S00]  /*0910*/  NOP ;  /* 0x0000000000007918 */ /* 0x000fc00000000000 */
        /* <DEDUP_REMOVED lines=14> */
.L_x_5:


//--------------------- .nv.shared.reserved.0     --------------------------
	.section	.nv.shared.reserved.0,"aw",@nobits
	.weak		__nv_reservedSMEM_offset_0_alias
	.size		__nv_reservedSMEM_offset_0_alias, 0, 64
	.other		__nv_reservedSMEM_offset_0_alias,@"STO_CUDA_RESERVED_SHARED STV_DEFAULT"
__nv_reservedSMEM_offset_0_alias:
	.zero		0
	.zero		64


//--------------------- .nv.constant0._Z15mat_mult_kernelIdEvPT_S1_S1_iii --------------------------
	.section	.nv.constant0._Z15mat_mult_kernelIdEvPT_S1_S1_iii,"a",@progbits
	.sectionflags	@""
	.align	4
.nv.constant0._Z15mat_mult_kernelIdEvPT_S1_S1_iii:
	.zero		932


//--------------------- SYMBOLS --------------------------

	.type		.nv.reservedSmem.offset0,@object
	.size		.nv.reservedSmem.offset0,0x4
